	.headerflags	@"EF_CUDA_TEXMODE_UNIFIED EF_CUDA_64BIT_ADDRESS EF_CUDA_SM86 EF_CUDA_VIRTUAL_SM(EF_CUDA_SM86)"
	.elftype	@"ET_EXEC"


//--------------------- .nv.info                  --------------------------
	.section	.nv.info,"",@"SHT_CUDA_INFO"
	.align	4


	//----- nvinfo : EIATTR_REGCOUNT
	.align		4
        /*0000*/ 	.byte	0x04, 0x2f
        /*0002*/ 	.short	(.L_2 - .L_1)
	.align		4
.L_1:
        /*0004*/ 	.word	index@(triton__0d1d2d3d4d5d6d7d8d910de)
        /*0008*/ 	.word	0x00000039


	//----- nvinfo : EIATTR_MAX_STACK_SIZE
	.align		4
.L_2:
        /*000c*/ 	.byte	0x04, 0x23
        /*000e*/ 	.short	(.L_4 - .L_3)
	.align		4
.L_3:
        /*0010*/ 	.word	index@(triton__0d1d2d3d4d5d6d7d8d910de)
        /*0014*/ 	.word	0x00000000


	//----- nvinfo : EIATTR_MIN_STACK_SIZE
	.align		4
.L_4:
        /*0018*/ 	.byte	0x04, 0x12
        /*001a*/ 	.short	(.L_6 - .L_5)
	.align		4
.L_5:
        /*001c*/ 	.word	index@(triton__0d1d2d3d4d5d6d7d8d910de)
        /*0020*/ 	.word	0x00000000


	//----- nvinfo : EIATTR_FRAME_SIZE
	.align		4
.L_6:
        /*0024*/ 	.byte	0x04, 0x11
        /*0026*/ 	.short	(.L_8 - .L_7)
	.align		4
.L_7:
        /*0028*/ 	.word	index@(triton__0d1d2d3d4d5d6d7d8d910de)
        /*002c*/ 	.word	0x00000000
.L_8:


//--------------------- .nv.info.triton__0d1d2d3d4d5d6d7d8d910de --------------------------
	.section	.nv.info.triton__0d1d2d3d4d5d6d7d8d910de,"",@"SHT_CUDA_INFO"
	.align	4


	//----- nvinfo : EIATTR_CUDA_API_VERSION
	.align		4
        /*0000*/ 	.byte	0x04, 0x37
        /*0002*/ 	.short	(.L_10 - .L_9)
.L_9:
        /*0004*/ 	.word	0x0000007b


	//----- nvinfo : EIATTR_SW2861232_WAR
	.align		4
.L_10:
        /*0008*/ 	.byte	0x01, 0x35
	.zero		2


	//----- nvinfo : EIATTR_PARAM_CBANK
	.align		4
        /*000c*/ 	.byte	0x04, 0x0a
        /*000e*/ 	.short	(.L_12 - .L_11)
	.align		4
.L_11:
        /*0010*/ 	.word	index@(.nv.constant0.triton__0d1d2d3d4d5d6d7d8d910de)
        /*0014*/ 	.short	0x0160
        /*0016*/ 	.short	0x0050


	//----- nvinfo : EIATTR_CBANK_PARAM_SIZE
	.align		4
.L_12:
        /*0018*/ 	.byte	0x03, 0x19
        /*001a*/ 	.short	0x0050


	//----- nvinfo : EIATTR_KPARAM_INFO
	.align		4
        /*001c*/ 	.byte	0x04, 0x17
        /*001e*/ 	.short	(.L_14 - .L_13)
.L_13:
        /*0020*/ 	.word	0x00000000
        /*0024*/ 	.short	0x000a
        /*0026*/ 	.short	0x004c
        /*0028*/ 	.byte	0x00, 0xf0, 0x11, 0x00


	//----- nvinfo : EIATTR_KPARAM_INFO
	.align		4
.L_14:
        /*002c*/ 	.byte	0x04, 0x17
        /*002e*/ 	.short	(.L_16 - .L_15)
.L_15:
        /*0030*/ 	.word	0x00000000
        /*0034*/ 	.short	0x0009
        /*0036*/ 	.short	0x0048
        /*0038*/ 	.byte	0x00, 0xf0, 0x11, 0x00


	//----- nvinfo : EIATTR_KPARAM_INFO
	.align		4
.L_16:
        /*003c*/ 	.byte	0x04, 0x17
        /*003e*/ 	.short	(.L_18 - .L_17)
.L_17:
        /*0040*/ 	.word	0x00000000
        /*0044*/ 	.short	0x0008
        /*0046*/ 	.short	0x0040
        /*0048*/ 	.byte	0x00, 0xf0, 0x21, 0x00


	//----- nvinfo : EIATTR_KPARAM_INFO
	.align		4
.L_18:
        /*004c*/ 	.byte	0x04, 0x17
        /*004e*/ 	.short	(.L_20 - .L_19)
.L_19:
        /*0050*/ 	.word	0x00000000
        /*0054*/ 	.short	0x0007
        /*0056*/ 	.short	0x0038
        /*0058*/ 	.byte	0x00, 0xf0, 0x21, 0x00


	//----- nvinfo : EIATTR_KPARAM_INFO
	.align		4
.L_20:
        /*005c*/ 	.byte	0x04, 0x17
        /*005e*/ 	.short	(.L_22 - .L_21)
.L_21:
        /*0060*/ 	.word	0x00000000
        /*0064*/ 	.short	0x0006
        /*0066*/ 	.short	0x0030
        /*0068*/ 	.byte	0x00, 0xf0, 0x21, 0x00


	//----- nvinfo : EIATTR_KPARAM_INFO
	.align		4
.L_22:
        /*006c*/ 	.byte	0x04, 0x17
        /*006e*/ 	.short	(.L_24 - .L_23)
.L_23:
        /*0070*/ 	.word	0x00000000
        /*0074*/ 	.short	0x0005
        /*0076*/ 	.short	0x0028
        /*0078*/ 	.byte	0x00, 0xf0, 0x21, 0x00


	//----- nvinfo : EIATTR_KPARAM_INFO
	.align		4
.L_24:
        /*007c*/ 	.byte	0x04, 0x17
        /*007e*/ 	.short	(.L_26 - .L_25)
.L_25:
        /*0080*/ 	.word	0x00000000
        /*0084*/ 	.short	0x0004
        /*0086*/ 	.short	0x0020
        /*0088*/ 	.byte	0x00, 0xf0, 0x21, 0x00


	//----- nvinfo : EIATTR_KPARAM_INFO
	.align		4
.L_26:
        /*008c*/ 	.byte	0x04, 0x17
        /*008e*/ 	.short	(.L_28 - .L_27)
.L_27:
        /*0090*/ 	.word	0x00000000
        /*0094*/ 	.short	0x0003
        /*0096*/ 	.short	0x0018
        /*0098*/ 	.byte	0x00, 0xf0, 0x21, 0x00


	//----- nvinfo : EIATTR_KPARAM_INFO
	.align		4
.L_28:
        /*009c*/ 	.byte	0x04, 0x17
        /*009e*/ 	.short	(.L_30 - .L_29)
.L_29:
        /*00a0*/ 	.word	0x00000000
        /*00a4*/ 	.short	0x0002
        /*00a6*/ 	.short	0x0010
        /*00a8*/ 	.byte	0x00, 0xf0, 0x21, 0x00


	//----- nvinfo : EIATTR_KPARAM_INFO
	.align		4
.L_30:
        /*00ac*/ 	.byte	0x04, 0x17
        /*00ae*/ 	.short	(.L_32 - .L_31)
.L_31:
        /*00b0*/ 	.word	0x00000000
        /*00b4*/ 	.short	0x0001
        /*00b6*/ 	.short	0x0008
        /*00b8*/ 	.byte	0x00, 0xf0, 0x21, 0x00


	//----- nvinfo : EIATTR_KPARAM_INFO
	.align		4
.L_32:
        /*00bc*/ 	.byte	0x04, 0x17
        /*00be*/ 	.short	(.L_34 - .L_33)
.L_33:
        /*00c0*/ 	.word	0x00000000
        /*00c4*/ 	.short	0x0000
        /*00c6*/ 	.short	0x0000
        /*00c8*/ 	.byte	0x00, 0xf0, 0x21, 0x00


	//----- nvinfo : EIATTR_MAXREG_COUNT
	.align		4
.L_34:
        /*00cc*/ 	.byte	0x03, 0x1b
        /*00ce*/ 	.short	0x00ff


	//----- nvinfo : EIATTR_COOP_GROUP_MASK_REGIDS
	.align		4
        /*00d0*/ 	.byte	0x04, 0x29
        /*00d2*/ 	.short	(.L_36 - .L_35)


	//   ....[0]....
.L_35:
        /*00d4*/ 	.word	0xffffffff


	//   ....[1]....
        /*00d8*/ 	.word	0xffffffff


	//   ....[2]....
        /*00dc*/ 	.word	0xffffffff


	//   ....[3]....
        /*00e0*/ 	.word	0xffffffff


	//   ....[4]....
        /*00e4*/ 	.word	0xffffffff


	//   ....[5]....
        /*00e8*/ 	.word	0xffffffff


	//   ....[6]....
        /*00ec*/ 	.word	0xffffffff


	//   ....[7]....
        /*00f0*/ 	.word	0xffffffff


	//   ....[8]....
        /*00f4*/ 	.word	0xffffffff


	//   ....[9]....
        /*00f8*/ 	.word	0xffffffff


	//   ....[10]....
        /*00fc*/ 	.word	0xffffffff


	//   ....[11]....
        /*0100*/ 	.word	0xffffffff


	//   ....[12]....
        /*0104*/ 	.word	0xffffffff


	//   ....[13]....
        /*0108*/ 	.word	0xffffffff


	//   ....[14]....
        /*010c*/ 	.word	0xffffffff


	//   ....[15]....
        /*0110*/ 	.word	0xffffffff


	//----- nvinfo : EIATTR_COOP_GROUP_INSTR_OFFSETS
	.align		4
.L_36:
        /*0114*/ 	.byte	0x04, 0x28
        /*0116*/ 	.short	(.L_38 - .L_37)


	//   ....[0]....
.L_37:
        /*0118*/ 	.word	0x000006a0


	//   ....[1]....
        /*011c*/ 	.word	0x000006c0


	//   ....[2]....
        /*0120*/ 	.word	0x000006e0


	//   ....[3]....
        /*0124*/ 	.word	0x00000700


	//   ....[4]....
        /*0128*/ 	.word	0x00000720


	//   ....[5]....
        /*012c*/ 	.word	0x00000780


	//   ....[6]....
        /*0130*/ 	.word	0x000007a0


	//   ....[7]....
        /*0134*/ 	.word	0x000007c0


	//   ....[8]....
        /*0138*/ 	.word	0x00001600


	//   ....[9]....
        /*013c*/ 	.word	0x00001640


	//   ....[10]....
        /*0140*/ 	.word	0x00001660


	//   ....[11]....
        /*0144*/ 	.word	0x00001680


	//   ....[12]....
        /*0148*/ 	.word	0x000016a0


	//   ....[13]....
        /*014c*/ 	.word	0x00001700


	//   ....[14]....
        /*0150*/ 	.word	0x00001720


	//   ....[15]....
        /*0154*/ 	.word	0x00001740


	//----- nvinfo : EIATTR_EXIT_INSTR_OFFSETS
	.align		4
.L_38:
        /*0158*/ 	.byte	0x04, 0x1c
        /*015a*/ 	.short	(.L_40 - .L_39)


	//   ....[0]....
.L_39:
        /*015c*/ 	.word	0x00001ca0


	//----- nvinfo : EIATTR_MAX_THREADS
	.align		4
.L_40:
        /*0160*/ 	.byte	0x04, 0x05
        /*0162*/ 	.short	(.L_42 - .L_41)
.L_41:
        /*0164*/ 	.word	0x00000100
        /*0168*/ 	.word	0x00000001
        /*016c*/ 	.word	0x00000001
.L_42:


//--------------------- .nv.rel.action            --------------------------
	.section	.nv.rel.action,"",@"SHT_CUDA_RELOCINFO"
	.align	8
	.sectionentsize	8
        /*0000*/ 	.byte	0x73, 0x00, 0x00, 0x00, 0x00, 0x00, 0x00, 0x00, 0x00, 0x00, 0x00, 0x11, 0x25, 0x00, 0x05, 0x36


//--------------------- .nv.constant0.triton__0d1d2d3d4d5d6d7d8d910de --------------------------
	.section	.nv.constant0.triton__0d1d2d3d4d5d6d7d8d910de,"a",@progbits
	.align	4
.nv.constant0.triton__0d1d2d3d4d5d6d7d8d910de:
	.zero		432


//--------------------- .text.triton__0d1d2d3d4d5d6d7d8d910de --------------------------
	.section	.text.triton__0d1d2d3d4d5d6d7d8d910de,"ax",@progbits
	.sectionflags	@"SHF_BARRIERS=1"
	.sectioninfo	@"SHI_REGISTERS=57"
	.align	128
        .global         triton__0d1d2d3d4d5d6d7d8d910de
        .type           triton__0d1d2d3d4d5d6d7d8d910de,@function
        .size           triton__0d1d2d3d4d5d6d7d8d910de,(.L_x_3 - triton__0d1d2d3d4d5d6d7d8d910de)
        .other          triton__0d1d2d3d4d5d6d7d8d910de,@"STO_CUDA_ENTRY STV_DEFAULT"
triton__0d1d2d3d4d5d6d7d8d910de:
.text.triton__0d1d2d3d4d5d6d7d8d910de:
[----:B------:R-:W-:-:S02]  /*0000*/  MOV R1, c[0x0][0x28] ;  /* 0x00000a0000017a02 */ /* 0x000fc40000000f00 */
[----:B------:R-:W0:Y:S01]  /*0010*/  S2R R0, SR_TID.X ;  /* 0x0000000000007919 */ /* 0x000e220000002100 */
[----:B------:R-:W-:Y:S01]  /*0020*/  MOV R15, 0x2 ;  /* 0x00000002000f7802 */ /* 0x000fe20000000f00 */
[----:B------:R-:W-:Y:S01]  /*0030*/  CS2R R8, SRZ ;  /* 0x0000000000087805 */ /* 0x000fe2000001ff00 */
[----:B------:R-:W-:Y:S01]  /*0040*/  CS2R R10, SRZ ;  /* 0x00000000000a7805 */ /* 0x000fe2000001ff00 */
[----:B------:R-:W1:Y:S01]  /*0050*/  S2R R44, SR_CTAID.X ;  /* 0x00000000002c7919 */ /* 0x000e620000002500 */
[----:B------:R-:W-:Y:S01]  /*0060*/  CS2R R4, SRZ ;  /* 0x0000000000047805 */ /* 0x000fe2000001ff00 */
[----:B------:R-:W-:Y:S01]  /*0070*/  CS2R R6, SRZ ;  /* 0x0000000000067805 */ /* 0x000fe2000001ff00 */
[----:B------:R-:W-:Y:S01]  /*0080*/  ULDC.64 UR6, c[0x0][0x118] ;  /* 0x0000460000067ab9 */ /* 0x000fe20000000a00 */
[----:B0-----:R-:W-:-:S04]  /*0090*/  LOP3.LUT R50, R0, 0xff, RZ, 0xc0, !PT ;  /* 0x000000ff00327812 */ /* 0x001fc800078ec0ff */
[----:B------:R-:W-:Y:S02]  /*00a0*/  SHF.L.U32 R49, R50, 0x3, RZ ;  /* 0x0000000332317819 */ /* 0x000fe400000006ff */
[C---:B-1----:R-:W-:Y:S02]  /*00b0*/  ISETP.GE.AND P1, PT, R44.reuse, 0x4, PT ;  /* 0x000000042c00780c */ /* 0x042fe40003f26270 */
[----:B------:R-:W-:Y:S01]  /*00c0*/  IADD3 R3, R49, 0x800, RZ ;  /* 0x0000080031037810 */ /* 0x000fe20007ffe0ff */
[----:B------:R-:W-:-:S03]  /*00d0*/  IMAD R12, R44, 0x900, R49 ;  /* 0x000009002c0c7824 */ /* 0x000fc600078e0231 */
[----:B------:R-:W-:Y:S01]  /*00e0*/  ISETP.LT.U32.AND P0, PT, R3, 0x900, !P1 ;  /* 0x000009000300780c */ /* 0x000fe20004f01070 */
[----:B------:R-:W-:Y:S02]  /*00f0*/  IMAD R14, R44, 0x900, R3 ;  /* 0x000009002c0e7824 */ /* 0x000fe400078e0203 */
[----:B------:R-:W-:-:S04]  /*0100*/  IMAD.WIDE R12, R12, R15, c[0x0][0x168] ;  /* 0x00005a000c0c7625 */ /* 0x000fc800078e020f */
[----:B------:R-:W-:Y:S01]  /*0110*/  IMAD.WIDE R14, R14, R15, c[0x0][0x168] ;  /* 0x00005a000e0e7625 */ /* 0x000fe200078e020f */
[----:B------:R-:W2:Y:S05]  /*0120*/  @!P1 LDG.E.EL.128 R8, [R12.64] ;  /* 0x000000060c089981 */ /* 0x000eaa000c2e1d00 */
[----:B------:R-:W3:Y:S01]  /*0130*/  @P0 LDG.E.EL.128 R4, [R14.64] ;  /* 0x000000060e040981 */ /* 0x000ee2000c2e1d00 */
[C---:B------:R-:W-:Y:S02]  /*0140*/  LOP3.LUT P2, RZ, R0.reuse, 0x1f, RZ, 0xc0, !PT ;  /* 0x0000001f00ff7812 */ /* 0x040fe4000784c0ff */
[----:B------:R-:W-:Y:S02]  /*0150*/  ISETP.GE.AND P3, PT, R0, 0x8, PT ;  /* 0x000000080000780c */ /* 0x000fe40003f66270 */
[----:B--2---:R-:W-:-:S02]  /*0160*/  SEL R8, R8, RZ, !P1 ;  /* 0x000000ff08087207 */ /* 0x004fc40004800000 */
[----:B------:R-:W-:Y:S02]  /*0170*/  SEL R9, R9, RZ, !P1 ;  /* 0x000000ff09097207 */ /* 0x000fe40004800000 */
[----:B------:R-:W-:Y:S02]  /*0180*/  PRMT R3, R8, 0x7632, R3 ;  /* 0x0000763208037816 */ /* 0x000fe40000000003 */
[----:B---3--:R-:W-:Y:S02]  /*0190*/  SEL R4, R4, RZ, P0 ;  /* 0x000000ff04047207 */ /* 0x008fe40000000000 */
[----:B------:R-:W-:Y:S02]  /*01a0*/  SHF.L.U32 R3, R3, 0x10, RZ ;  /* 0x0000001003037819 */ /* 0x000fe400000006ff */
[C---:B------:R-:W-:Y:S01]  /*01b0*/  PRMT R16, R4.reuse, 0x7632, R16 ;  /* 0x0000763204107816 */ /* 0x040fe20000000010 */
[----:B------:R-:W-:Y:S01]  /*01c0*/  IMAD.U32 R4, R4, 0x10000, RZ ;  /* 0x0001000004047824 */ /* 0x000fe200078e00ff */
[----:B------:R-:W-:Y:S01]  /*01d0*/  SHF.L.U32 R8, R8, 0x10, RZ ;  /* 0x0000001008087819 */ /* 0x000fe200000006ff */
[----:B------:R-:W-:Y:S01]  /*01e0*/  FMUL R3, R3, R3 ;  /* 0x0000000303037220 */ /* 0x000fe20000400000 */
[----:B------:R-:W-:Y:S01]  /*01f0*/  SHF.L.U32 R16, R16, 0x10, RZ ;  /* 0x0000001010107819 */ /* 0x000fe200000006ff */
[----:B------:R-:W-:Y:S01]  /*0200*/  FMUL R4, R4, R4 ;  /* 0x0000000404047220 */ /* 0x000fe20000400000 */
[----:B------:R-:W-:Y:S01]  /*0210*/  SEL R5, R5, RZ, P0 ;  /* 0x000000ff05057207 */ /* 0x000fe20000000000 */
[----:B------:R-:W-:Y:S01]  /*0220*/  FMUL R8, R8, R8 ;  /* 0x0000000808087220 */ /* 0x000fe20000400000 */
[----:B------:R-:W-:Y:S01]  /*0230*/  FSEL R3, R3, RZ, !P1 ;  /* 0x000000ff03037208 */ /* 0x000fe20004800000 */
[----:B------:R-:W-:Y:S01]  /*0240*/  FMUL R16, R16, R16 ;  /* 0x0000001010107220 */ /* 0x000fe20000400000 */
[----:B------:R-:W-:-:S02]  /*0250*/  FSEL R4, R4, -RZ, P0 ;  /* 0x800000ff04047208 */ /* 0x000fc40000000000 */
[----:B------:R-:W-:Y:S02]  /*0260*/  FSEL R13, R8, RZ, !P1 ;  /* 0x000000ff080d7208 */ /* 0x000fe40004800000 */
[----:B------:R-:W-:Y:S02]  /*0270*/  FSEL R16, R16, -RZ, P0 ;  /* 0x800000ff10107208 */ /* 0x000fe40000000000 */
[----:B------:R-:W-:Y:S01]  /*0280*/  PRMT R8, R5, 0x7632, R8 ;  /* 0x0000763205087816 */ /* 0x000fe20000000008 */
[----:B------:R-:W-:Y:S01]  /*0290*/  FADD R13, R13, R4 ;  /* 0x000000040d0d7221 */ /* 0x000fe20000000000 */
[----:B------:R-:W-:Y:S01]  /*02a0*/  SHF.L.U32 R5, R5, 0x10, RZ ;  /* 0x0000001005057819 */ /* 0x000fe200000006ff */
[----:B------:R-:W-:Y:S01]  /*02b0*/  FADD R16, R3, R16 ;  /* 0x0000001003107221 */ /* 0x000fe20000000000 */
[----:B------:R-:W-:Y:S02]  /*02c0*/  SEL R10, R10, RZ, !P1 ;  /* 0x000000ff0a0a7207 */ /* 0x000fe40004800000 */
[----:B------:R-:W-:Y:S01]  /*02d0*/  SEL R6, R6, RZ, P0 ;  /* 0x000000ff06067207 */ /* 0x000fe20000000000 */
[----:B------:R-:W-:Y:S01]  /*02e0*/  FMUL R12, R5, R5 ;  /* 0x00000005050c7220 */ /* 0x000fe20000400000 */
[----:B------:R-:W-:Y:S01]  /*02f0*/  PRMT R3, R9, 0x7632, R3 ;  /* 0x0000763209037816 */ /* 0x000fe20000000003 */
[----:B------:R-:W-:Y:S01]  /*0300*/  IMAD.U32 R4, R10, 0x10000, RZ ;  /* 0x000100000a047824 */ /* 0x000fe200078e00ff */
[----:B------:R-:W-:Y:S01]  /*0310*/  SHF.L.U32 R8, R8, 0x10, RZ ;  /* 0x0000001008087819 */ /* 0x000fe200000006ff */
[----:B------:R-:W-:Y:S01]  /*0320*/  FADD R13, R13, R16 ;  /* 0x000000100d0d7221 */ /* 0x000fe20000000000 */
[----:B------:R-:W-:Y:S01]  /*0330*/  SHF.L.U32 R3, R3, 0x10, RZ ;  /* 0x0000001003037819 */ /* 0x000fe200000006ff */
[----:B------:R-:W-:Y:S01]  /*0340*/  FMUL R4, R4, R4 ;  /* 0x0000000404047220 */ /* 0x000fe20000400000 */
[----:B------:R-:W-:Y:S01]  /*0350*/  SHF.L.U32 R5, R6, 0x10, RZ ;  /* 0x0000001006057819 */ /* 0x000fe200000006ff */
[----:B------:R-:W-:Y:S01]  /*0360*/  FMUL R8, R8, R8 ;  /* 0x0000000808087220 */ /* 0x000fe20000400000 */
[----:B------:R-:W-:Y:S01]  /*0370*/  SHF.L.U32 R9, R9, 0x10, RZ ;  /* 0x0000001009097819 */ /* 0x000fe200000006ff */
[----:B------:R-:W-:Y:S01]  /*0380*/  FMUL R3, R3, R3 ;  /* 0x0000000303037220 */ /* 0x000fe20000400000 */
[----:B------:R-:W-:Y:S01]  /*0390*/  PRMT R10, R10, 0x7632, R10 ;  /* 0x000076320a0a7816 */ /* 0x000fe2000000000a */
[----:B------:R-:W-:Y:S01]  /*03a0*/  FMUL R5, R5, R5 ;  /* 0x0000000505057220 */ /* 0x000fe20000400000 */
[----:B------:R-:W-:Y:S01]  /*03b0*/  PRMT R6, R6, 0x7632, R6 ;  /* 0x0000763206067816 */ /* 0x000fe20000000006 */
[----:B------:R-:W-:Y:S01]  /*03c0*/  FMUL R9, R9, R9 ;  /* 0x0000000909097220 */ /* 0x000fe20000400000 */
[----:B------:R-:W-:Y:S01]  /*03d0*/  FSEL R3, R3, RZ, !P1 ;  /* 0x000000ff03037208 */ /* 0x000fe20004800000 */
[----:B------:R-:W-:Y:S01]  /*03e0*/  IMAD.U32 R10, R10, 0x10000, RZ ;  /* 0x000100000a0a7824 */ /* 0x000fe200078e00ff */
[----:B------:R-:W-:-:S02]  /*03f0*/  FSEL R8, R8, -RZ, P0 ;  /* 0x800000ff08087208 */ /* 0x000fc40000000000 */
[----:B------:R-:W-:Y:S01]  /*0400*/  FSEL R4, R4, RZ, !P1 ;  /* 0x000000ff04047208 */ /* 0x000fe20004800000 */
[----:B------:R-:W-:Y:S01]  /*0410*/  FMUL R10, R10, R10 ;  /* 0x0000000a0a0a7220 */ /* 0x000fe20000400000 */
[----:B------:R-:W-:Y:S01]  /*0420*/  FSEL R5, R5, -RZ, P0 ;  /* 0x800000ff05057208 */ /* 0x000fe20000000000 */
[----:B------:R-:W-:Y:S01]  /*0430*/  FADD R8, R3, R8 ;  /* 0x0000000803087221 */ /* 0x000fe20000000000 */
[----:B------:R-:W-:Y:S02]  /*0440*/  FSEL R9, R9, RZ, !P1 ;  /* 0x000000ff09097208 */ /* 0x000fe40004800000 */
[----:B------:R-:W-:Y:S01]  /*0450*/  FSEL R12, R12, -RZ, P0 ;  /* 0x800000ff0c0c7208 */ /* 0x000fe20000000000 */
[----:B------:R-:W-:Y:S01]  /*0460*/  FADD R5, R4, R5 ;  /* 0x0000000504057221 */ /* 0x000fe20000000000 */
[----:B------:R-:W-:Y:S02]  /*0470*/  SEL R11, R11, RZ, !P1 ;  /* 0x000000ff0b0b7207 */ /* 0x000fe40004800000 */
[----:B------:R-:W-:Y:S01]  /*0480*/  SEL R7, R7, RZ, P0 ;  /* 0x000000ff07077207 */ /* 0x000fe20000000000 */
[----:B------:R-:W-:Y:S01]  /*0490*/  FADD R12, R9, R12 ;  /* 0x0000000c090c7221 */ /* 0x000fe20000000000 */
[----:B------:R-:W-:-:S02]  /*04a0*/  SHF.L.U32 R6, R6, 0x10, RZ ;  /* 0x0000001006067819 */ /* 0x000fc400000006ff */
[----:B------:R-:W-:Y:S01]  /*04b0*/  PRMT R3, R11, 0x7632, R3 ;  /* 0x000076320b037816 */ /* 0x000fe20000000003 */
[----:B------:R-:W-:Y:S01]  /*04c0*/  FADD R13, R12, R13 ;  /* 0x0000000d0c0d7221 */ /* 0x000fe20000000000 */
[----:B------:R-:W-:Y:S01]  /*04d0*/  SHF.L.U32 R4, R7, 0x10, RZ ;  /* 0x0000001007047819 */ /* 0x000fe200000006ff */
[----:B------:R-:W-:Y:S01]  /*04e0*/  FMUL R6, R6, R6 ;  /* 0x0000000606067220 */ /* 0x000fe20000400000 */
[----:B------:R-:W-:Y:S01]  /*04f0*/  SHF.L.U32 R11, R11, 0x10, RZ ;  /* 0x000000100b0b7819 */ /* 0x000fe200000006ff */
[----:B------:R-:W-:Y:S01]  /*0500*/  FADD R8, R8, R13 ;  /* 0x0000000d08087221 */ /* 0x000fe20000000000 */
[----:B------:R-:W-:Y:S01]  /*0510*/  PRMT R7, R7, 0x7632, R7 ;  /* 0x0000763207077816 */ /* 0x000fe20000000007 */
[----:B------:R-:W-:Y:S01]  /*0520*/  FMUL R4, R4, R4 ;  /* 0x0000000404047220 */ /* 0x000fe20000400000 */
[----:B------:R-:W-:Y:S01]  /*0530*/  SHF.L.U32 R3, R3, 0x10, RZ ;  /* 0x0000001003037819 */ /* 0x000fe200000006ff */
[----:B------:R-:W-:Y:S01]  /*0540*/  FMUL R11, R11, R11 ;  /* 0x0000000b0b0b7220 */ /* 0x000fe20000400000 */
[----:B------:R-:W-:Y:S01]  /*0550*/  SHF.L.U32 R7, R7, 0x10, RZ ;  /* 0x0000001007077819 */ /* 0x000fe200000006ff */
[----:B------:R-:W-:Y:S01]  /*0560*/  FADD R5, R5, R8 ;  /* 0x0000000805057221 */ /* 0x000fe20000000000 */
[----:B------:R-:W-:Y:S01]  /*0570*/  FSEL R9, R10, RZ, !P1 ;  /* 0x000000ff0a097208 */ /* 0x000fe20004800000 */
[----:B------:R-:W-:Y:S01]  /*0580*/  FMUL R3, R3, R3 ;  /* 0x0000000303037220 */ /* 0x000fe20000400000 */
[----:B------:R-:W-:Y:S01]  /*0590*/  FSEL R6, R6, -RZ, P0 ;  /* 0x800000ff06067208 */ /* 0x000fe20000000000 */
[----:B------:R-:W-:Y:S01]  /*05a0*/  FMUL R7, R7, R7 ;  /* 0x0000000707077220 */ /* 0x000fe20000400000 */
[----:B------:R-:W-:-:S02]  /*05b0*/  FSEL R11, R11, RZ, !P1 ;  /* 0x000000ff0b0b7208 */ /* 0x000fc40004800000 */
[----:B------:R-:W-:Y:S01]  /*05c0*/  FSEL R4, R4, -RZ, P0 ;  /* 0x800000ff04047208 */ /* 0x000fe20000000000 */
[----:B------:R-:W-:Y:S01]  /*05d0*/  FADD R6, R9, R6 ;  /* 0x0000000609067221 */ /* 0x000fe20000000000 */
[----:B------:R-:W-:Y:S02]  /*05e0*/  FSEL R8, R3, RZ, !P1 ;  /* 0x000000ff03087208 */ /* 0x000fe40004800000 */
[----:B------:R-:W-:Y:S01]  /*05f0*/  FSEL R7, R7, -RZ, P0 ;  /* 0x800000ff07077208 */ /* 0x000fe20000000000 */
[----:B------:R-:W-:Y:S01]  /*0600*/  FADD R4, R11, R4 ;  /* 0x000000040b047221 */ /* 0x000fe20000000000 */
[----:B------:R-:W-:Y:S01]  /*0610*/  FADD R5, R6, R5 ;  /* 0x0000000506057221 */ /* 0x000fe20000000000 */
[----:B------:R-:W-:Y:S01]  /*0620*/  SHF.R.U32.HI R9, RZ, 0x3, R0 ;  /* 0x00000003ff097819 */ /* 0x000fe20000011600 */
[----:B------:R-:W-:Y:S01]  /*0630*/  IMAD.MOV.U32 R11, RZ, RZ, 0x4 ;  /* 0x00000004ff0b7424 */ /* 0x000fe200078e00ff */
[----:B------:R-:W-:Y:S01]  /*0640*/  FADD R7, R8, R7 ;  /* 0x0000000708077221 */ /* 0x000fe20000000000 */
[----:B------:R-:W-:Y:S01]  /*0650*/  FADD R4, R4, R5 ;  /* 0x0000000504047221 */ /* 0x000fe20000000000 */
[----:B------:R-:W-:-:S02]  /*0660*/  LOP3.LUT R9, R9, 0x1c, RZ, 0xc0, !PT ;  /* 0x0000001c09097812 */ /* 0x000fc400078ec0ff */
[----:B------:R-:W-:Y:S01]  /*0670*/  LOP3.LUT P0, RZ, R0, 0x7, RZ, 0xc0, !PT ;  /* 0x0000000700ff7812 */ /* 0x000fe2000780c0ff */
[----:B------:R-:W-:-:S03]  /*0680*/  FADD R4, R7, R4 ;  /* 0x0000000407047221 */ /* 0x000fc60000000000 */
[----:B------:R-:W-:Y:S02]  /*0690*/  ISETP.LT.AND P0, PT, R0, 0x8, !P0 ;  /* 0x000000080000780c */ /* 0x000fe40004701270 */
[----:B------:R-:W0:Y:S02]  /*06a0*/  SHFL.BFLY PT, R3, R4, 0x10, 0x1f ;  /* 0x0e001f0004037f89 */ /* 0x000e2400000e0000 */
[----:B0-----:R-:W-:-:S05]  /*06b0*/  FADD R3, R4, R3 ;  /* 0x0000000304037221 */ /* 0x001fca0000000000 */
[----:B------:R-:W0:Y:S02]  /*06c0*/  SHFL.BFLY PT, R6, R3, 0x8, 0x1f ;  /* 0x0d001f0003067f89 */ /* 0x000e2400000e0000 */
[----:B0-----:R-:W-:-:S05]  /*06d0*/  FADD R6, R3, R6 ;  /* 0x0000000603067221 */ /* 0x001fca0000000000 */
[----:B------:R-:W0:Y:S02]  /*06e0*/  SHFL.BFLY PT, R5, R6, 0x4, 0x1f ;  /* 0x0c801f0006057f89 */ /* 0x000e2400000e0000 */
[----:B0-----:R-:W-:-:S05]  /*06f0*/  FADD R5, R6, R5 ;  /* 0x0000000506057221 */ /* 0x001fca0000000000 */
[----:B------:R-:W0:Y:S02]  /*0700*/  SHFL.BFLY PT, R8, R5, 0x2, 0x1f ;  /* 0x0c401f0005087f89 */ /* 0x000e2400000e0000 */
[----:B0-----:R-:W-:-:S05]  /*0710*/  FADD R8, R5, R8 ;  /* 0x0000000805087221 */ /* 0x001fca0000000000 */
[----:B------:R-:W0:Y:S02]  /*0720*/  SHFL.BFLY PT, R7, R8, 0x1, 0x1f ;  /* 0x0c201f0008077f89 */ /* 0x000e2400000e0000 */
[----:B0-----:R-:W-:Y:S01]  /*0730*/  FADD R10, R8, R7 ;  /* 0x00000007080a7221 */ /* 0x001fe20000000000 */
[----:B------:R-:W-:-:S04]  /*0740*/  MOV R8, RZ ;  /* 0x000000ff00087202 */ /* 0x000fc80000000f00 */
[----:B------:R-:W-:Y:S04]  /*0750*/  @!P2 STS [R9], R10 ;  /* 0x0000000a0900a388 */ /* 0x000fe80000000800 */
[----:B------:R-:W-:Y:S06]  /*0760*/  BAR.SYNC 0x0 ;  /* 0x0000000000007b1d */ /* 0x000fec0000000000 */
[----:B------:R-:W0:Y:S04]  /*0770*/  @!P3 LDS R2, [R0.X4] ;  /* 0x000000000002b984 */ /* 0x000e280000004800 */
[----:B0-----:R-:W0:Y:S02]  /*0780*/  SHFL.BFLY PT, R3, R2, 0x4, 0x1f ;  /* 0x0c801f0002037f89 */ /* 0x001e2400000e0000 */
[----:B0-----:R-:W-:-:S05]  /*0790*/  FADD R3, R2, R3 ;  /* 0x0000000302037221 */ /* 0x001fca0000000000 */
[----:B------:R-:W0:Y:S02]  /*07a0*/  SHFL.BFLY PT, R4, R3, 0x2, 0x1f ;  /* 0x0c401f0003047f89 */ /* 0x000e2400000e0000 */
[----:B0-----:R-:W-:-:S05]  /*07b0*/  FADD R6, R3, R4 ;  /* 0x0000000403067221 */ /* 0x001fca0000000000 */
[----:B------:R-:W0:Y:S02]  /*07c0*/  SHFL.BFLY PT, R5, R6, 0x1, 0x1f ;  /* 0x0c201f0006057f89 */ /* 0x000e2400000e0000 */
[----:B0-----:R-:W-:Y:S01]  /*07d0*/  FADD R7, R6, R5 ;  /* 0x0000000506077221 */ /* 0x001fe20000000000 */
[----:B------:R-:W-:-:S04]  /*07e0*/  IMAD.WIDE R4, R44, R11, c[0x0][0x180] ;  /* 0x000060002c047625 */ /* 0x000fc800078e020b */
[----:B------:R-:W-:Y:S04]  /*07f0*/  @P0 STS [R0.X4], R7 ;  /* 0x0000000700000388 */ /* 0x000fe80000004800 */
[----:B------:R-:W-:Y:S06]  /*0800*/  BAR.SYNC 0x0 ;  /* 0x0000000000007b1d */ /* 0x000fec0000000000 */
[----:B------:R0:W2:Y:S01]  /*0810*/  @!P1 LDG.E.EL R8, [R4.64] ;  /* 0x0000000604089981 */ /* 0x0000a2000c2e1900 */
[----:B------:R-:W-:Y:S01]  /*0820*/  MOV R3, 0x39e38e39 ;  /* 0x39e38e3900037802 */ /* 0x000fe20000000f00 */
[C---:B------:R-:W-:Y:S01]  /*0830*/  IMAD.SHL.U32 R48, R50.reuse, 0x4, RZ ;  /* 0x0000000432307824 */ /* 0x040fe200078e00ff */
[----:B------:R-:W-:Y:S01]  /*0840*/  MOV R42, RZ ;  /* 0x000000ff002a7202 */ /* 0x000fe20000000f00 */
[----:B------:R-:W1:Y:S01]  /*0850*/  LDS R2, [RZ] ;  /* 0x00000000ff027984 */ /* 0x000e620000000800 */
[----:B------:R-:W-:Y:S01]  /*0860*/  CS2R R40, SRZ ;  /* 0x0000000000287805 */ /* 0x000fe2000001ff00 */
[----:B------:R-:W-:Y:S01]  /*0870*/  MOV R6, RZ ;  /* 0x000000ff00067202 */ /* 0x000fe20000000f00 */
[----:B------:R-:W-:Y:S01]  /*0880*/  UPLOP3.LUT UP0, UPT, UPT, UPT, UPT, 0x80, 0x0 ;  /* 0x000000000000789c */ /* 0x000fe20003f0f070 */
[----:B------:R-:W-:Y:S01]  /*0890*/  SHF.L.U32 R0, R50, 0x5, RZ ;  /* 0x0000000532007819 */ /* 0x000fe200000006ff */
[----:B------:R-:W-:Y:S01]  /*08a0*/  UMOV UR4, URZ ;  /* 0x0000003f00047c82 */ /* 0x000fe20008000000 */
[----:B0-----:R-:W-:Y:S01]  /*08b0*/  CS2R R4, SRZ ;  /* 0x0000000000047805 */ /* 0x001fe2000001ff00 */
[----:B------:R-:W-:-:S02]  /*08c0*/  IADD3 R47, R49, 0x4, RZ ;  /* 0x00000004312f7810 */ /* 0x000fc40007ffe0ff */
[----:B------:R-:W-:Y:S01]  /*08d0*/  IADD3 R46, R48, 0x400, RZ ;  /* 0x00000400302e7810 */ /* 0x000fe20007ffe0ff */
[-C--:B--2---:R-:W-:Y:S01]  /*08e0*/  FFMA R43, R8, R3.reuse, 9.9999997473787516356e-06 ;  /* 0x3727c5ac082b7423 */ /* 0x084fe20000000003 */
[----:B-1----:R-:W-:Y:S02]  /*08f0*/  FFMA R8, R2, R3, 9.9999997473787516356e-06 ;  /* 0x3727c5ac02087423 */ /* 0x002fe40000000003 */
[----:B------:R-:W-:Y:S02]  /*0900*/  CS2R R2, SRZ ;  /* 0x0000000000027805 */ /* 0x000fe4000001ff00 */
[----:B------:R0:W1:Y:S08]  /*0910*/  MUFU.RSQ R7, R8 ;  /* 0x0000000800077308 */ /* 0x0000700000001400 */
[----:B------:R-:W2:Y:S02]  /*0920*/  MUFU.RSQ R43, R43 ;  /* 0x0000002b002b7308 */ /* 0x000ea40000001400 */
.L_x_0:
[----:B------:R-:W-:Y:S01]  /*0930*/  LOP3.LUT R32, R49, UR4, RZ, 0xfc, !PT ;  /* 0x0000000431207c12 */ /* 0x000fe2000f8efcff */
[----:B0-----:R-:W-:Y:S01]  /*0940*/  CS2R R8, SRZ ;  /* 0x0000000000087805 */ /* 0x001fe2000001ff00 */
[----:B------:R-:W-:Y:S01]  /*0950*/  MOV R35, 0x2 ;  /* 0x0000000200237802 */ /* 0x000fe20000000f00 */
[----:B------:R-:W-:Y:S01]  /*0960*/  CS2R R10, SRZ ;  /* 0x00000000000a7805 */ /* 0x000fe2000001ff00 */
[----:B------:R-:W-:Y:S01]  /*0970*/  ISETP.GE.U32.AND P5, PT, R32, 0x900, PT ;  /* 0x000009002000780c */ /* 0x000fe20003fa6070 */
[C---:B------:R-:W-:Y:S01]  /*0980*/  IMAD R34, R44.reuse, 0x900, R32 ;  /* 0x000009002c227824 */ /* 0x040fe200078e0220 */
[----:B------:R-:W-:Y:S01]  /*0990*/  MOV R45, 0x4 ;  /* 0x00000004002d7802 */ /* 0x000fe20000000f00 */
[----:B------:R-:W-:Y:S01]  /*09a0*/  CS2R R12, SRZ ;  /* 0x00000000000c7805 */ /* 0x000fe2000001ff00 */
[----:B------:R-:W-:Y:S01]  /*09b0*/  ISETP.LT.AND P4, PT, R44, 0x4, !P5 ;  /* 0x000000042c00780c */ /* 0x000fe20006f81270 */
[----:B------:R-:W-:Y:S01]  /*09c0*/  IMAD.WIDE R24, R34, R35, c[0x0][0x178] ;  /* 0x00005e0022187625 */ /* 0x000fe200078e0223 */
[----:B------:R-:W-:Y:S01]  /*09d0*/  CS2R R14, SRZ ;  /* 0x00000000000e7805 */ /* 0x000fe2000001ff00 */
[----:B------:R-:W-:Y:S01]  /*09e0*/  CS2R R16, SRZ ;  /* 0x0000000000107805 */ /* 0x000fe2000001ff00 */
[----:B------:R-:W-:Y:S01]  /*09f0*/  CS2R R18, SRZ ;  /* 0x0000000000127805 */ /* 0x000fe2000001ff00 */
[----:B------:R-:W-:-:S04]  /*0a00*/  IMAD.WIDE.U32 R26, R32, R45, c[0x0][0x188] ;  /* 0x00006200201a7625 */ /* 0x000fc800078e002d */
[----:B------:R-:W-:Y:S01]  /*0a10*/  IMAD.WIDE R28, R34, R45, c[0x0][0x160] ;  /* 0x00005800221c7625 */ /* 0x000fe200078e022d */
[----:B------:R-:W3:Y:S04]  /*0a20*/  @!P5 LDG.E.EL.128 R12, [R26.64] ;  /* 0x000000061a0cd981 */ /* 0x000ee8000c2e1d00 */
[----:B------:R-:W4:Y:S04]  /*0a30*/  @P4 LDG.E.EF.128 R8, [R24.64] ;  /* 0x0000000618084981 */ /* 0x000f28000c0e1d00 */
[----:B------:R-:W5:Y:S01]  /*0a40*/  @P4 LDG.E.EL.128 R16, [R28.64] ;  /* 0x000000061c104981 */ /* 0x000f62000c2e1d00 */
[----:B------:R-:W-:Y:S01]  /*0a50*/  IADD3 R30, P6, R49, UR4, RZ ;  /* 0x00000004311e7c10 */ /* 0x000fe2000ffde0ff */
[----:B------:R-:W-:Y:S01]  /*0a60*/  CS2R R20, SRZ ;  /* 0x0000000000147805 */ /* 0x000fe2000001ff00 */
[----:B------:R-:W-:-:S02]  /*0a70*/  CS2R R22, SRZ ;  /* 0x0000000000167805 */ /* 0x000fc4000001ff00 */
[----:B------:R-:W-:Y:S02]  /*0a80*/  SHF.L.U32 R52, R30, 0x2, RZ ;  /* 0x000000021e347819 */ /* 0x000fe400000006ff */
[----:B------:R-:W-:Y:S02]  /*0a90*/  LOP3.LUT R37, R47, UR4, RZ, 0xfc, !PT ;  /* 0x000000042f257c12 */ /* 0x000fe4000f8efcff */
[----:B---3--:R-:W-:Y:S02]  /*0aa0*/  SEL R31, R12, RZ, !P5 ;  /* 0x000000ff0c1f7207 */ /* 0x008fe40006800000 */
[----:B------:R-:W-:Y:S02]  /*0ab0*/  SEL R27, R14, RZ, !P5 ;  /* 0x000000ff0e1b7207 */ /* 0x000fe40006800000 */
[----:B----4-:R-:W-:Y:S01]  /*0ac0*/  SEL R51, R9, RZ, P4 ;  /* 0x000000ff09337207 */ /* 0x010fe20002000000 */
[----:B------:R-:W-:Y:S01]  /*0ad0*/  FADD R25, R31, 1 ;  /* 0x3f8000001f197421 */ /* 0x000fe20000000000 */
[----:B------:R-:W-:Y:S01]  /*0ae0*/  SEL R12, R8, RZ, P4 ;  /* 0x000000ff080c7207 */ /* 0x000fe20002000000 */
[----:B------:R-:W-:Y:S01]  /*0af0*/  FADD R27, R27, 1 ;  /* 0x3f8000001b1b7421 */ /* 0x000fe20000000000 */
[----:B------:R-:W-:-:S02]  /*0b00*/  SHF.L.U32 R14, R51, 0x10, RZ ;  /* 0x00000010330e7819 */ /* 0x000fc400000006ff */
[----:B-----5:R-:W-:Y:S01]  /*0b10*/  SEL R33, R18, RZ, P4 ;  /* 0x000000ff12217207 */ /* 0x020fe20002000000 */
[----:B------:R-:W-:Y:S01]  /*0b20*/  IMAD.U32 R8, R12, 0x10000, RZ ;  /* 0x000100000c087824 */ /* 0x000fe200078e00ff */
[----:B------:R-:W-:Y:S01]  /*0b30*/  SEL R29, R16, RZ, P4 ;  /* 0x000000ff101d7207 */ /* 0x000fe20002000000 */
[C---:B--2---:R-:W-:Y:S02]  /*0b40*/  FMUL R14, R43.reuse, R14 ;  /* 0x0000000e2b0e7220 */ /* 0x044fe40000400000 */
[----:B------:R-:W-:Y:S01]  /*0b50*/  FMUL R16, R43, R8 ;  /* 0x000000082b107220 */ /* 0x000fe20000400000 */
[----:B------:R-:W-:Y:S01]  /*0b60*/  IMAD.WIDE R8, R34, R35, c[0x0][0x168] ;  /* 0x00005a0022087625 */ /* 0x000fe200078e0223 */
[----:B------:R-:W-:Y:S01]  /*0b70*/  FFMA R14, R14, R27, R33 ;  /* 0x0000001b0e0e7223 */ /* 0x000fe20000000021 */
[----:B------:R-:W-:Y:S01]  /*0b80*/  IADD3.X R27, RZ, RZ, RZ, P6, !PT ;  /* 0x000000ffff1b7210 */ /* 0x000fe200037fe4ff */
[----:B------:R-:W-:Y:S01]  /*0b90*/  FFMA R16, R16, R25, R29 ;  /* 0x0000001910107223 */ /* 0x000fe2000000001d */
[----:B------:R-:W-:Y:S01]  /*0ba0*/  IADD3 R38, P6, R52, c[0x0][0x170], RZ ;  /* 0x00005c0034267a10 */ /* 0x000fe20007fde0ff */
[----:B------:R0:W2:Y:S01]  /*0bb0*/  @P4 LDG.E.EF.128 R20, [R8.64] ;  /* 0x0000000608144981 */ /* 0x0000a2000c0e1d00 */
[----:B------:R-:W-:Y:S01]  /*0bc0*/  SHF.L.U64.HI R18, R30, 0x2, R27 ;  /* 0x000000021e127819 */ /* 0x000fe2000001021b */
[----:B------:R-:W-:Y:S01]  /*0bd0*/  CS2R R24, SRZ ;  /* 0x0000000000187805 */ /* 0x000fe2000001ff00 */
[----:B------:R-:W-:Y:S01]  /*0be0*/  CS2R R26, SRZ ;  /* 0x00000000001a7805 */ /* 0x000fe2000001ff00 */
[----:B------:R-:W-:Y:S01]  /*0bf0*/  CS2R R28, SRZ ;  /* 0x00000000001c7805 */ /* 0x000fe2000001ff00 */
[----:B------:R-:W-:Y:S01]  /*0c00*/  CS2R R30, SRZ ;  /* 0x00000000001e7805 */ /* 0x000fe2000001ff00 */
[----:B------:R-:W-:Y:S01]  /*0c10*/  IADD3.X R39, R18, c[0x0][0x174], RZ, P6, !PT ;  /* 0x00005d0012277a10 */ /* 0x000fe200037fe4ff */
[----:B0-----:R-:W-:Y:S01]  /*0c20*/  IMAD.WIDE.U32 R8, R32, R45, c[0x0][0x170] ;  /* 0x00005c0020087625 */ /* 0x001fe200078e002d */
[----:B------:R-:W-:Y:S01]  /*0c30*/  IADD3 R52, P6, R52, c[0x0][0x188], RZ ;  /* 0x0000620034347a10 */ /* 0x000fe20007fde0ff */
[----:B------:R-:W-:Y:S01]  /*0c40*/  CS2R R32, SRZ ;  /* 0x0000000000207805 */ /* 0x000fe2000001ff00 */
[----:B------:R-:W-:Y:S01]  /*0c50*/  CS2R R34, SRZ ;  /* 0x0000000000227805 */ /* 0x000fe2000001ff00 */
[----:B------:R0:W3:Y:S01]  /*0c60*/  @!P5 LDG.E.EL.128 R28, [R38.64+0x10] ;  /* 0x00001006261cd981 */ /* 0x0000e2000c2e1d00 */
[----:B------:R-:W-:-:S03]  /*0c70*/  IADD3.X R53, R18, c[0x0][0x18c], RZ, P6, !PT ;  /* 0x0000630012357a10 */ /* 0x000fc600037fe4ff */
[----:B------:R4:W5:Y:S04]  /*0c80*/  @!P5 LDG.E.EL.128 R24, [R8.64] ;  /* 0x000000060818d981 */ /* 0x000968000c2e1d00 */
[----:B------:R1:W3:Y:S01]  /*0c90*/  @!P5 LDG.E.EL.128 R32, [R52.64+0x10] ;  /* 0x000010063420d981 */ /* 0x0002e2000c2e1d00 */
[----:B0-----:R-:W-:Y:S01]  /*0ca0*/  CS2R R38, SRZ ;  /* 0x0000000000267805 */ /* 0x001fe2000001ff00 */
[----:B----4-:R-:W-:Y:S02]  /*0cb0*/  IMAD R8, R44, 0x900, R37 ;  /* 0x000009002c087824 */ /* 0x010fe400078e0225 */
[----:B------:R-:W-:Y:S02]  /*0cc0*/  CS2R R36, SRZ ;  /* 0x0000000000247805 */ /* 0x000fe4000001ff00 */
[----:B------:R-:W-:-:S05]  /*0cd0*/  IMAD.WIDE R8, R8, R45, c[0x0][0x160] ;  /* 0x0000580008087625 */ /* 0x000fca00078e022d */
[----:B------:R0:W4:Y:S01]  /*0ce0*/  @P4 LDG.E.EL.128 R36, [R8.64] ;  /* 0x0000000608244981 */ /* 0x000122000c2e1d00 */
[----:B------:R-:W-:Y:S02]  /*0cf0*/  PRMT R51, R51, 0x7632, R51 ;  /* 0x0000763233337816 */ /* 0x000fe40000000033 */
[----:B------:R-:W-:Y:S02]  /*0d00*/  SEL R15, R15, RZ, !P5 ;  /* 0x000000ff0f0f7207 */ /* 0x000fe40006800000 */
[----:B------:R-:W-:Y:S02]  /*0d10*/  SHF.L.U32 R54, R51, 0x10, RZ ;  /* 0x0000001033367819 */ /* 0x000fe400000006ff */
[----:B------:R-:W-:Y:S01]  /*0d20*/  PRMT R12, R12, 0x7632, R12 ;  /* 0x000076320c0c7816 */ /* 0x000fe2000000000c */
[----:B------:R-:W-:Y:S01]  /*0d30*/  FADD R18, R15, 1 ;  /* 0x3f8000000f127421 */ /* 0x000fe20000000000 */
[----:B-1----:R-:W-:Y:S01]  /*0d40*/  SEL R52, R19, RZ, P4 ;  /* 0x000000ff13347207 */ /* 0x002fe20002000000 */
[----:B------:R-:W-:Y:S01]  /*0d50*/  FMUL R15, R43, R54 ;  /* 0x000000362b0f7220 */ /* 0x000fe20000400000 */
[----:B0-----:R-:W-:-:S02]  /*0d60*/  SEL R8, R13, RZ, !P5 ;  /* 0x000000ff0d087207 */ /* 0x001fc40006800000 */
[----:B------:R-:W-:Y:S01]  /*0d70*/  SHF.L.U32 R12, R12, 0x10, RZ ;  /* 0x000000100c0c7819 */ /* 0x000fe200000006ff */
[----:B------:R-:W-:Y:S01]  /*0d80*/  FFMA R15, R15, R18, R52 ;  /* 0x000000120f0f7223 */ /* 0x000fe20000000034 */
[----:B------:R-:W-:Y:S01]  /*0d90*/  SEL R18, R17, RZ, P4 ;  /* 0x000000ff11127207 */ /* 0x000fe20002000000 */
[----:B------:R-:W-:Y:S01]  /*0da0*/  FADD R8, R8, 1 ;  /* 0x3f80000008087421 */ /* 0x000fe20000000000 */
[----:B------:R-:W-:Y:S01]  /*0db0*/  SEL R10, R10, RZ, P4 ;  /* 0x000000ff0a0a7207 */ /* 0x000fe20002000000 */
[----:B------:R-:W-:Y:S01]  /*0dc0*/  FMUL R9, R43, R12 ;  /* 0x0000000c2b097220 */ /* 0x000fe20000400000 */
[----:B------:R-:W-:-:S03]  /*0dd0*/  SEL R11, R11, RZ, P4 ;  /* 0x000000ff0b0b7207 */ /* 0x000fc60002000000 */
[----:B------:R-:W-:Y:S01]  /*0de0*/  FFMA R9, R9, R8, R18 ;  /* 0x0000000809097223 */ /* 0x000fe20000000012 */
[----:B------:R-:W-:Y:S02]  /*0df0*/  PRMT R8, R10, 0x7632, R8 ;  /* 0x000076320a087816 */ /* 0x000fe40000000008 */
[----:B------:R-:W-:Y:S02]  /*0e00*/  PRMT R13, R11, 0x7632, R13 ;  /* 0x000076320b0d7816 */ /* 0x000fe4000000000d */
[----:B------:R-:W-:Y:S02]  /*0e10*/  SHF.L.U32 R8, R8, 0x10, RZ ;  /* 0x0000001008087819 */ /* 0x000fe400000006ff */
[----:B------:R-:W-:-:S03]  /*0e20*/  SHF.L.U32 R10, R10, 0x10, RZ ;  /* 0x000000100a0a7819 */ /* 0x000fc600000006ff */
[----:B------:R-:W-:Y:S01]  /*0e30*/  FMUL R8, R43, R8 ;  /* 0x000000082b087220 */ /* 0x000fe20000400000 */
[----:B------:R-:W-:Y:S06]  /*0e40*/  BAR.SYNC 0x0 ;  /* 0x0000000000007b1d */ /* 0x000fec0000000000 */
[----:B--2---:R-:W-:Y:S02]  /*0e50*/  SEL R20, R20, RZ, P4 ;  /* 0x000000ff14147207 */ /* 0x004fe40002000000 */
[----:B------:R-:W-:Y:S02]  /*0e60*/  SEL R21, R21, RZ, P4 ;  /* 0x000000ff15157207 */ /* 0x000fe40002000000 */
[----:B------:R-:W-:-:S02]  /*0e70*/  SEL R22, R22, RZ, P4 ;  /* 0x000000ff16167207 */ /* 0x000fc40002000000 */
[----:B---3--:R-:W-:Y:S01]  /*0e80*/  SEL R19, R34, RZ, !P5 ;  /* 0x000000ff22137207 */ /* 0x008fe20006800000 */
[----:B------:R-:W-:Y:S01]  /*0e90*/  IMAD.U32 R34, R11, 0x10000, RZ ;  /* 0x000100000b227824 */ /* 0x000fe200078e00ff */
[----:B------:R-:W-:Y:S02]  /*0ea0*/  SEL R33, R33, RZ, !P5 ;  /* 0x000000ff21217207 */ /* 0x000fe40006800000 */
[----:B------:R-:W-:Y:S01]  /*0eb0*/  SEL R32, R32, RZ, !P5 ;  /* 0x000000ff20207207 */ /* 0x000fe20006800000 */
[----:B------:R-:W-:Y:S01]  /*0ec0*/  FADD R19, R19, 1 ;  /* 0x3f80000013137421 */ /* 0x000fe20000000000 */
[----:B------:R-:W-:Y:S01]  /*0ed0*/  SEL R35, R35, RZ, !P5 ;  /* 0x000000ff23237207 */ /* 0x000fe20006800000 */
[----:B------:R-:W-:Y:S01]  /*0ee0*/  FADD R33, R33, 1 ;  /* 0x3f80000021217421 */ /* 0x000fe20000000000 */
[----:B------:R-:W-:Y:S01]  /*0ef0*/  FMUL R11, R43, R10 ;  /* 0x0000000a2b0b7220 */ /* 0x000fe20000400000 */
[----:B------:R-:W-:Y:S01]  /*0f00*/  FADD R32, R32, 1 ;  /* 0x3f80000020207421 */ /* 0x000fe20000000000 */
[----:B----4-:R-:W-:-:S02]  /*0f10*/  SEL R12, R36, RZ, P4 ;  /* 0x000000ff240c7207 */ /* 0x010fc40002000000 */
[----:B------:R-:W-:Y:S01]  /*0f20*/  SHF.L.U32 R36, R13, 0x10, RZ ;  /* 0x000000100d247819 */ /* 0x000fe200000006ff */
[----:B------:R-:W-:Y:S01]  /*0f30*/  FMUL R13, R43, R34 ;  /* 0x000000222b0d7220 */ /* 0x000fe20000400000 */
[----:B------:R-:W-:Y:S02]  /*0f40*/  SEL R18, R38, RZ, P4 ;  /* 0x000000ff26127207 */ /* 0x000fe40002000000 */
[----:B------:R-:W-:Y:S01]  /*0f50*/  SEL R37, R37, RZ, P4 ;  /* 0x000000ff25257207 */ /* 0x000fe20002000000 */
[----:B------:R-:W-:Y:S01]  /*0f60*/  FMUL R10, R43, R36 ;  /* 0x000000242b0a7220 */ /* 0x000fe20000400000 */
[----:B------:R-:W-:Y:S01]  /*0f70*/  SEL R17, R39, RZ, P4 ;  /* 0x000000ff27117207 */ /* 0x000fe20002000000 */
[----:B------:R-:W-:Y:S01]  /*0f80*/  FFMA R18, R13, R19, R18 ;  /* 0x000000130d127223 */ /* 0x000fe20000000012 */
[----:B-----5:R-:W-:Y:S01]  /*0f90*/  SEL R26, R26, RZ, !P5 ;  /* 0x000000ff1a1a7207 */ /* 0x020fe20006800000 */
[----:B------:R-:W-:Y:S01]  /*0fa0*/  FADD R34, R35, 1 ;  /* 0x3f80000023227421 */ /* 0x000fe20000000000 */
[----:B------:R-:W-:Y:S01]  /*0fb0*/  FFMA R13, R8, R33, R37 ;  /* 0x00000021080d7223 */ /* 0x000fe20000000025 */
[----:B------:R-:W-:Y:S01]  /*0fc0*/  PRMT R8, R20, 0x7632, R8 ;  /* 0x0000763214087816 */ /* 0x000fe20000000008 */
[----:B------:R-:W-:Y:S01]  /*0fd0*/  FFMA R12, R11, R32, R12 ;  /* 0x000000200b0c7223 */ /* 0x000fe2000000000c */
[----:B------:R-:W-:Y:S01]  /*0fe0*/  SEL R24, R24, RZ, !P5 ;  /* 0x000000ff18187207 */ /* 0x000fe20006800000 */
[----:B------:R-:W-:Y:S01]  /*0ff0*/  IMAD.U32 R32, R21, 0x10000, RZ ;  /* 0x0001000015207824 */ /* 0x000fe200078e00ff */
[----:B------:R-:W-:Y:S01]  /*1000*/  SHF.L.U32 R20, R20, 0x10, RZ ;  /* 0x0000001014147819 */ /* 0x000fe200000006ff */
[----:B------:R-:W-:Y:S01]  /*1010*/  FFMA R17, R10, R34, R17 ;  /* 0x000000220a117223 */ /* 0x000fe20000000011 */
[----:B------:R-:W-:Y:S01]  /*1020*/  FADD R10, R26, 1 ;  /* 0x3f8000001a0a7421 */ /* 0x000fe20000000000 */
[----:B------:R-:W-:Y:S01]  /*1030*/  SHF.L.U32 R26, R8, 0x10, RZ ;  /* 0x00000010081a7819 */ /* 0x000fe200000006ff */
[----:B------:R-:W-:Y:S01]  /*1040*/  FADD R8, R24, 1 ;  /* 0x3f80000018087421 */ /* 0x000fe20000000000 */
[----:B------:R-:W-:Y:S01]  /*1050*/  SEL R25, R25, RZ, !P5 ;  /* 0x000000ff19197207 */ /* 0x000fe20006800000 */
[C---:B------:R-:W-:Y:S01]  /*1060*/  FMUL R19, R7.reuse, R20 ;  /* 0x0000001407137220 */ /* 0x040fe20000400000 */
[----:B------:R-:W-:Y:S01]  /*1070*/  FMUL R11, R7, R32 ;  /* 0x00000020070b7220 */ /* 0x000fe20000400000 */
[----:B------:R-:W-:-:S02]  /*1080*/  PRMT R21, R21, 0x7632, R21 ;  /* 0x0000763215157816 */ /* 0x000fc40000000015 */
[----:B------:R-:W-:Y:S01]  /*1090*/  SEL R23, R23, RZ, P4 ;  /* 0x000000ff17177207 */ /* 0x000fe20002000000 */
[----:B------:R-:W-:Y:S01]  /*10a0*/  FFMA R8, R19, R8, R16 ;  /* 0x0000000813087223 */ /* 0x000fe20000000010 */
[--C-:B------:R-:W-:Y:S01]  /*10b0*/  FFMA R10, R11, R10, R14.reuse ;  /* 0x0000000a0b0a7223 */ /* 0x100fe2000000000e */
[----:B------:R-:W-:Y:S01]  /*10c0*/  SEL R27, R27, RZ, !P5 ;  /* 0x000000ff1b1b7207 */ /* 0x000fe20006800000 */
[----:B------:R-:W-:Y:S01]  /*10d0*/  FADD R25, R25, 1 ;  /* 0x3f80000019197421 */ /* 0x000fe20000000000 */
[----:B------:R-:W-:Y:S01]  /*10e0*/  FMUL R20, R7, R26 ;  /* 0x0000001a07147220 */ /* 0x000fe20000400000 */
[----:B------:R-:W-:Y:S02]  /*10f0*/  SHF.L.U32 R16, R21, 0x10, RZ ;  /* 0x0000001015107819 */ /* 0x000fe400000006ff */
[----:B------:R-:W-:Y:S02]  /*1100*/  PRMT R11, R22, 0x7632, R11 ;  /* 0x00007632160b7816 */ /* 0x000fe4000000000b */
[----:B------:R-:W-:Y:S01]  /*1110*/  PRMT R14, R23, 0x7632, R14 ;  /* 0x00007632170e7816 */ /* 0x000fe2000000000e */
[----:B------:R-:W-:Y:S01]  /*1120*/  FFMA R9, R20, R25, R9 ;  /* 0x0000001914097223 */ /* 0x000fe20000000009 */
[----:B------:R-:W-:Y:S01]  /*1130*/  SEL R29, R29, RZ, !P5 ;  /* 0x000000ff1d1d7207 */ /* 0x000fe20006800000 */
[----:B------:R-:W-:Y:S01]  /*1140*/  FADD R27, R27, 1 ;  /* 0x3f8000001b1b7421 */ /* 0x000fe20000000000 */
[----:B------:R-:W-:Y:S01]  /*1150*/  SEL R30, R30, RZ, !P5 ;  /* 0x000000ff1e1e7207 */ /* 0x000fe20006800000 */
[----:B------:R-:W-:Y:S01]  /*1160*/  FMUL R16, R7, R16 ;  /* 0x0000001007107220 */ /* 0x000fe20000400000 */
[----:B------:R-:W-:Y:S01]  /*1170*/  SHF.L.U32 R24, R23, 0x10, RZ ;  /* 0x0000001017187819 */ /* 0x000fe200000006ff */
[----:B------:R-:W-:Y:S01]  /*1180*/  IMAD.U32 R20, R11, 0x10000, RZ ;  /* 0x000100000b147824 */ /* 0x000fe200078e00ff */
[----:B------:R-:W-:-:S02]  /*1190*/  SEL R28, R28, RZ, !P5 ;  /* 0x000000ff1c1c7207 */ /* 0x000fc40006800000 */
[----:B------:R-:W-:Y:S02]  /*11a0*/  SEL R31, R31, RZ, !P5 ;  /* 0x000000ff1f1f7207 */ /* 0x000fe40006800000 */
[----:B------:R-:W-:Y:S02]  /*11b0*/  SHF.L.U32 R22, R22, 0x10, RZ ;  /* 0x0000001016167819 */ /* 0x000fe400000006ff */
[----:B------:R-:W-:Y:S01]  /*11c0*/  SHF.L.U32 R26, R14, 0x10, RZ ;  /* 0x000000100e1a7819 */ /* 0x000fe200000006ff */
[----:B------:R-:W-:Y:S01]  /*11d0*/  FFMA R11, R16, R27, R15 ;  /* 0x0000001b100b7223 */ /* 0x000fe2000000000f */
[----:B------:R-:W-:Y:S01]  /*11e0*/  FMUL R14, R7, R20 ;  /* 0x00000014070e7220 */ /* 0x000fe20000400000 */
[----:B------:R-:W-:Y:S01]  /*11f0*/  FADD R29, R29, 1 ;  /* 0x3f8000001d1d7421 */ /* 0x000fe20000000000 */
[C---:B------:R-:W-:Y:S01]  /*1200*/  FMUL R15, R7.reuse, R24 ;  /* 0x00000018070f7220 */ /* 0x040fe20000400000 */
[----:B------:R-:W-:Y:S01]  /*1210*/  FADD R30, R30, 1 ;  /* 0x3f8000001e1e7421 */ /* 0x000fe20000000000 */
[C---:B------:R-:W-:Y:S01]  /*1220*/  FMUL R19, R7.reuse, R22 ;  /* 0x0000001607137220 */ /* 0x040fe20000400000 */
[----:B------:R-:W-:Y:S01]  /*1230*/  FMUL R16, R7, R26 ;  /* 0x0000001a07107220 */ /* 0x000fe20000400000 */
[----:B------:R-:W-:Y:S01]  /*1240*/  FADD R28, R28, 1 ;  /* 0x3f8000001c1c7421 */ /* 0x000fe20000000000 */
[----:B------:R-:W-:Y:S01]  /*1250*/  FADD R31, R31, 1 ;  /* 0x3f8000001f1f7421 */ /* 0x000fe20000000000 */
[----:B------:R-:W-:Y:S01]  /*1260*/  FFMA R13, R14, R29, R13 ;  /* 0x0000001d0e0d7223 */ /* 0x000fe2000000000d */
[----:B------:R-:W-:Y:S01]  /*1270*/  FFMA R14, R15, R30, R18 ;  /* 0x0000001e0f0e7223 */ /* 0x000fe20000000012 */
[----:B------:R-:W-:Y:S01]  /*1280*/  FFMA R12, R19, R28, R12 ;  /* 0x0000001c130c7223 */ /* 0x000fe2000000000c */
[----:B------:R-:W-:Y:S01]  /*1290*/  FFMA R15, R16, R31, R17 ;  /* 0x0000001f100f7223 */ /* 0x000fe20000000011 */
[----:B------:R-:W-:Y:S04]  /*12a0*/  STS.128 [R0], R8 ;  /* 0x0000000800007388 */ /* 0x000fe80000000c00 */
[----:B------:R-:W-:Y:S04]  /*12b0*/  STS.128 [R0+0x10], R12 ;  /* 0x0000100c00007388 */ /* 0x000fe80000000c00 */
[----:B------:R-:W-:Y:S06]  /*12c0*/  BAR.SYNC 0x0 ;  /* 0x0000000000007b1d */ /* 0x000fec0000000000 */
[----:B------:R-:W0:Y:S04]  /*12d0*/  LDS.128 R16, [R50.X16] ;  /* 0x0000000032107984 */ /* 0x000e28000000cc00 */
[----:B------:R-:W1:Y:S01]  /*12e0*/  LDS.128 R20, [R50.X16+0x1000] ;  /* 0x0010000032147984 */ /* 0x000e62000000cc00 */
[----:B------:R-:W-:Y:S01]  /*12f0*/  LOP3.LUT R25, R48, UR4, RZ, 0xfc, !PT ;  /* 0x0000000430197c12 */ /* 0x000fe2000f8efcff */
[----:B------:R-:W-:-:S03]  /*1300*/  FMUL R29, R8, R8 ;  /* 0x00000008081d7220 */ /* 0x000fc60000400000 */
[----:B------:R-:W-:Y:S01]  /*1310*/  ISETP.LT.U32.AND P5, PT, R25, 0x900, !P1 ;  /* 0x000009001900780c */ /* 0x000fe20004fa1070 */
[----:B------:R-:W-:Y:S01]  /*1320*/  IMAD R8, R44, 0x900, R25 ;  /* 0x000009002c087824 */ /* 0x000fe200078e0219 */
[----:B------:R-:W-:Y:S01]  /*1330*/  FMUL R28, R9, R9 ;  /* 0x00000009091c7220 */ /* 0x000fe20000400000 */
[----:B------:R-:W-:Y:S02]  /*1340*/  LOP3.LUT R27, R46, UR4, RZ, 0xfc, !PT ;  /* 0x000000042e1b7c12 */ /* 0x000fe4000f8efcff */
[----:B------:R-:W-:Y:S01]  /*1350*/  IMAD.WIDE R8, R8, R45, c[0x0][0x160] ;  /* 0x0000580008087625 */ /* 0x000fe200078e022d */
[----:B------:R-:W-:Y:S01]  /*1360*/  FMUL R26, R10, R10 ;  /* 0x0000000a0a1a7220 */ /* 0x000fe20000400000 */
[----:B------:R-:W-:Y:S02]  /*1370*/  ISETP.LT.U32.AND P6, PT, R27, 0x900, !P1 ;  /* 0x000009001b00780c */ /* 0x000fe40004fc1070 */
[----:B------:R-:W-:Y:S01]  /*1380*/  IMAD R10, R44, 0x900, R27 ;  /* 0x000009002c0a7824 */ /* 0x000fe200078e021b */
[----:B------:R-:W-:Y:S01]  /*1390*/  FMUL R24, R11, R11 ;  /* 0x0000000b0b187220 */ /* 0x000fe20000400000 */
[----:B------:R-:W-:Y:S01]  /*13a0*/  FSEL R25, R26, -RZ, P4 ;  /* 0x800000ff1a197208 */ /* 0x000fe20002000000 */
[----:B------:R-:W-:Y:S01]  /*13b0*/  FMUL R12, R12, R12 ;  /* 0x0000000c0c0c7220 */ /* 0x000fe20000400000 */
[----:B------:R-:W-:Y:S01]  /*13c0*/  FMUL R13, R13, R13 ;  /* 0x0000000d0d0d7220 */ /* 0x000fe20000400000 */
[----:B------:R-:W-:Y:S01]  /*13d0*/  FMUL R14, R14, R14 ;  /* 0x0000000e0e0e7220 */ /* 0x000fe20000400000 */
[----:B------:R-:W-:Y:S01]  /*13e0*/  FMUL R15, R15, R15 ;  /* 0x0000000f0f0f7220 */ /* 0x000fe20000400000 */
[----:B------:R-:W-:Y:S01]  /*13f0*/  IMAD.WIDE R10, R10, R45, c[0x0][0x160] ;  /* 0x000058000a0a7625 */ /* 0x000fe200078e022d */
[----:B------:R-:W-:Y:S01]  /*1400*/  FADD R40, R25, R40 ;  /* 0x0000002819287221 */ /* 0x000fe20000000000 */
[----:B------:R-:W-:-:S02]  /*1410*/  FSEL R29, R29, -RZ, P4 ;  /* 0x800000ff1d1d7208 */ /* 0x000fc40002000000 */
[----:B------:R-:W-:Y:S01]  /*1420*/  FSEL R28, R28, -RZ, P4 ;  /* 0x800000ff1c1c7208 */ /* 0x000fe20002000000 */
[----:B0-----:R0:W-:Y:S01]  /*1430*/  @P5 STG.E.128 [R8.64], R16 ;  /* 0x0000001008005986 */ /* 0x0011e2000c101d06 */
[----:B------:R-:W-:Y:S02]  /*1440*/  PLOP3.LUT P5, PT, PT, PT, UP0, 0x80, 0x0 ;  /* 0x000000000000781c */ /* 0x000fe40003faf008 */
[----:B------:R-:W-:Y:S02]  /*1450*/  FSEL R25, R24, -RZ, P4 ;  /* 0x800000ff18197208 */ /* 0x000fe40002000000 */
[----:B------:R-:W-:Y:S02]  /*1460*/  FSEL R12, R12, -RZ, P4 ;  /* 0x800000ff0c0c7208 */ /* 0x000fe40002000000 */
[----:B------:R-:W-:Y:S02]  /*1470*/  FSEL R13, R13, -RZ, P4 ;  /* 0x800000ff0d0d7208 */ /* 0x000fe40002000000 */
[----:B------:R-:W-:-:S02]  /*1480*/  FSEL R14, R14, -RZ, P4 ;  /* 0x800000ff0e0e7208 */ /* 0x000fc40002000000 */
[----:B------:R-:W-:Y:S01]  /*1490*/  FSEL R15, R15, -RZ, P4 ;  /* 0x800000ff0f0f7208 */ /* 0x000fe20002000000 */
[----:B-1----:R0:W-:Y:S01]  /*14a0*/  @P6 STG.E.128 [R10.64], R20 ;  /* 0x000000140a006986 */ /* 0x0021e2000c101d06 */
[----:B------:R-:W-:Y:S02]  /*14b0*/  UPLOP3.LUT UP0, UPT, UPT, UPT, UPT, 0x40, 0x0 ;  /* 0x000000000000789c */ /* 0x000fe40003f0e870 */
[----:B------:R-:W-:Y:S01]  /*14c0*/  UMOV UR4, 0x800 ;  /* 0x0000080000047882 */ /* 0x000fe20000000000 */
[----:B------:R-:W-:Y:S01]  /*14d0*/  FADD R42, R29, R42 ;  /* 0x0000002a1d2a7221 */ /* 0x000fe20000000000 */
[----:B------:R-:W-:Y:S01]  /*14e0*/  FADD R41, R28, R41 ;  /* 0x000000291c297221 */ /* 0x000fe20000000000 */
[----:B------:R-:W-:Y:S01]  /*14f0*/  FADD R6, R25, R6 ;  /* 0x0000000619067221 */ /* 0x000fe20000000000 */
[----:B------:R-:W-:Y:S01]  /*1500*/  FADD R5, R12, R5 ;  /* 0x000000050c057221 */ /* 0x000fe20000000000 */
[----:B------:R-:W-:Y:S01]  /*1510*/  FADD R4, R13, R4 ;  /* 0x000000040d047221 */ /* 0x000fe20000000000 */
[----:B------:R-:W-:Y:S01]  /*1520*/  FADD R3, R14, R3 ;  /* 0x000000030e037221 */ /* 0x000fe20000000000 */
[----:B------:R-:W-:Y:S01]  /*1530*/  FADD R2, R15, R2 ;  /* 0x000000020f027221 */ /* 0x000fe20000000000 */
[----:B------:R-:W-:Y:S05]  /*1540*/  @P5 BRA `(.L_x_0) ;  /* 0xfffff3e000005947 */ /* 0x000fea000383ffff */
[----:B------:R-:W-:Y:S01]  /*1550*/  FADD R41, R42, R41 ;  /* 0x000000292a297221 */ /* 0x000fe20000000000 */
[----:B------:R-:W-:Y:S06]  /*1560*/  BAR.SYNC 0x0 ;  /* 0x0000000000007b1d */ /* 0x000fec0000000000 */
[----:B------:R-:W-:Y:S01]  /*1570*/  FADD R41, R40, R41 ;  /* 0x0000002928297221 */ /* 0x000fe20000000000 */
[----:B------:R-:W-:-:S02]  /*1580*/  UPLOP3.LUT UP0, UPT, UPT, UPT, UPT, 0x80, 0x0 ;  /* 0x000000000000789c */ /* 0x000fc40003f0f070 */
[----:B------:R-:W-:Y:S01]  /*1590*/  UMOV UR4, URZ ;  /* 0x0000003f00047c82 */ /* 0x000fe20008000000 */
[----:B------:R-:W-:-:S04]  /*15a0*/  FADD R6, R6, R41 ;  /* 0x0000002906067221 */ /* 0x000fc80000000000 */
[----:B------:R-:W-:Y:S02]  /*15b0*/  FADD R5, R5, R6 ;  /* 0x0000000605057221 */ /* 0x000fe40000000000 */
[----:B------:R-:W1:Y:S02]  /*15c0*/  S2R R6, SR_TID.X ;  /* 0x0000000000067919 */ /* 0x000e640000002100 */
[----:B------:R-:W-:-:S04]  /*15d0*/  FADD R4, R4, R5 ;  /* 0x0000000504047221 */ /* 0x000fc80000000000 */
[----:B------:R-:W-:-:S04]  /*15e0*/  FADD R3, R3, R4 ;  /* 0x0000000403037221 */ /* 0x000fc80000000000 */
[----:B------:R-:W-:-:S05]  /*15f0*/  FADD R3, R2, R3 ;  /* 0x0000000302037221 */ /* 0x000fca0000000000 */
[----:B------:R-:W2:Y:S01]  /*1600*/  SHFL.BFLY PT, R0, R3, 0x10, 0x1f ;  /* 0x0e001f0003007f89 */ /* 0x000ea200000e0000 */
[----:B01----:R-:W-:-:S04]  /*1610*/  SHF.R.U32.HI R9, RZ, 0x3, R6 ;  /* 0x00000003ff097819 */ /* 0x003fc80000011606 */
[----:B------:R-:W-:Y:S01]  /*1620*/  LOP3.LUT R9, R9, 0x1c, RZ, 0xc0, !PT ;  /* 0x0000001c09097812 */ /* 0x000fe200078ec0ff */
[----:B--2---:R-:W-:-:S05]  /*1630*/  FADD R0, R3, R0 ;  /* 0x0000000003007221 */ /* 0x004fca0000000000 */
        /* <DEDUP_REMOVED lines=8> */
[----:B------:R-:W-:-:S04]  /*16c0*/  MOV R7, 0x39e38e39 ;  /* 0x39e38e3900077802 */ /* 0x000fc80000000f00 */
        /* <DEDUP_REMOVED lines=8> */
[----:B0-----:R-:W-:-:S05]  /*1750*/  FADD R5, R2, R5 ;  /* 0x0000000502057221 */ /* 0x001fca0000000000 */
[----:B------:R-:W-:Y:S04]  /*1760*/  @P0 STS [R6.X4], R5 ;  /* 0x0000000506000388 */ /* 0x000fe80000004800 */
[----:B------:R-:W-:Y:S06]  /*1770*/  BAR.SYNC 0x0 ;  /* 0x0000000000007b1d */ /* 0x000fec0000000000 */
[----:B------:R-:W0:Y:S02]  /*1780*/  LDS R0, [RZ] ;  /* 0x00000000ff007984 */ /* 0x000e240000000800 */
[----:B0-----:R-:W-:-:S06]  /*1790*/  FFMA R0, R0, R7, 9.9999997473787516356e-06 ;  /* 0x3727c5ac00007423 */ /* 0x001fcc0000000007 */
[----:B------:R-:W0:Y:S02]  /*17a0*/  MUFU.RSQ R0, R0 ;  /* 0x0000000000007308 */ /* 0x000e240000001400 */
.L_x_1:
[C---:B------:R-:W-:Y:S01]  /*17b0*/  LOP3.LUT R25, R49.reuse, UR4, RZ, 0xfc, !PT ;  /* 0x0000000431197c12 */ /* 0x040fe2000f8efcff */
[----:B0-----:R-:W-:Y:S01]  /*17c0*/  CS2R R6, SRZ ;  /* 0x0000000000067805 */ /* 0x001fe2000001ff00 */
[----:B------:R-:W-:Y:S01]  /*17d0*/  IADD3 R2, P0, R49, UR4, RZ ;  /* 0x0000000431027c10 */ /* 0x000fe2000ff1e0ff */
[----:B------:R-:W-:Y:S01]  /*17e0*/  CS2R R8, SRZ ;  /* 0x0000000000087805 */ /* 0x000fe2000001ff00 */
[----:B------:R-:W-:Y:S01]  /*17f0*/  ISETP.GE.U32.AND P1, PT, R25, 0x900, PT ;  /* 0x000009001900780c */ /* 0x000fe20003f26070 */
[----:B------:R-:W-:Y:S01]  /*1800*/  CS2R R10, SRZ ;  /* 0x00000000000a7805 */ /* 0x000fe2000001ff00 */
[----:B------:R-:W-:Y:S02]  /*1810*/  LOP3.LUT R3, R47, UR4, RZ, 0xfc, !PT ;  /* 0x000000042f037c12 */ /* 0x000fe4000f8efcff */
[C---:B------:R-:W-:Y:S02]  /*1820*/  ISETP.LT.AND P2, PT, R44.reuse, 0x4, !P1 ;  /* 0x000000042c00780c */ /* 0x040fe40004f41270 */
[----:B------:R-:W-:Y:S01]  /*1830*/  IADD3.X R5, RZ, RZ, RZ, P0, !PT ;  /* 0x000000ffff057210 */ /* 0x000fe200007fe4ff */
[----:B------:R-:W-:Y:S01]  /*1840*/  IMAD R3, R44, 0x900, R3 ;  /* 0x000009002c037824 */ /* 0x000fe200078e0203 */
[----:B------:R-:W-:-:S02]  /*1850*/  LEA R20, P0, R2, c[0x0][0x190], 0x2 ;  /* 0x0000640002147a11 */ /* 0x000fc400078010ff */
[----:B------:R-:W-:Y:S02]  /*1860*/  MOV R26, 0x4 ;  /* 0x00000004001a7802 */ /* 0x000fe40000000f00 */
[----:B------:R-:W-:Y:S02]  /*1870*/  LEA.HI.X R21, R2, c[0x0][0x194], R5, 0x2, P0 ;  /* 0x0000650002157a11 */ /* 0x000fe400000f1405 */
[----:B------:R-:W-:Y:S01]  /*1880*/  CS2R R4, SRZ ;  /* 0x0000000000047805 */ /* 0x000fe2000001ff00 */
[-C--:B------:R-:W-:Y:S02]  /*1890*/  IMAD.WIDE R22, R3, R26.reuse, c[0x0][0x160] ;  /* 0x0000580003167625 */ /* 0x080fe400078e021a */
[----:B------:R1:W2:Y:S02]  /*18a0*/  @!P1 LDG.E.EL.128 R8, [R20.64+0x10] ;  /* 0x0000100614089981 */ /* 0x0002a4000c2e1d00 */
[----:B------:R-:W-:Y:S02]  /*18b0*/  IMAD R2, R44, 0x900, R25 ;  /* 0x000009002c027824 */ /* 0x000fe400078e0219 */
[----:B------:R-:W3:Y:S01]  /*18c0*/  @P2 LDG.E.EF.128 R4, [R22.64] ;  /* 0x0000000616042981 */ /* 0x000ee2000c0e1d00 */
[----:B------:R-:W-:Y:S01]  /*18d0*/  CS2R R16, SRZ ;  /* 0x0000000000107805 */ /* 0x000fe2000001ff00 */
[----:B------:R-:W-:Y:S01]  /*18e0*/  CS2R R12, SRZ ;  /* 0x00000000000c7805 */ /* 0x000fe2000001ff00 */
[----:B------:R-:W-:Y:S01]  /*18f0*/  CS2R R14, SRZ ;  /* 0x00000000000e7805 */ /* 0x000fe2000001ff00 */
[----:B------:R-:W-:Y:S01]  /*1900*/  CS2R R18, SRZ ;  /* 0x0000000000127805 */ /* 0x000fe2000001ff00 */
[----:B------:R-:W-:-:S04]  /*1910*/  IMAD.WIDE.U32 R24, R25, R26, c[0x0][0x190] ;  /* 0x0000640019187625 */ /* 0x000fc800078e001a */
[----:B-1----:R-:W-:Y:S01]  /*1920*/  IMAD.WIDE R20, R2, R26, c[0x0][0x160] ;  /* 0x0000580002147625 */ /* 0x002fe200078e021a */
[----:B------:R-:W4:Y:S04]  /*1930*/  @!P1 LDG.E.EL.128 R12, [R24.64] ;  /* 0x00000006180c9981 */ /* 0x000f28000c2e1d00 */
[----:B------:R1:W5:Y:S01]  /*1940*/  @P2 LDG.E.EF.128 R16, [R20.64] ;  /* 0x0000000614102981 */ /* 0x000362000c0e1d00 */
[----:B------:R-:W-:Y:S01]  /*1950*/  PLOP3.LUT P0, PT, PT, PT, UP0, 0x80, 0x0 ;  /* 0x000000000000781c */ /* 0x000fe20003f0f008 */
[----:B------:R-:W-:Y:S02]  /*1960*/  UPLOP3.LUT UP0, UPT, UPT, UPT, UPT, 0x40, 0x0 ;  /* 0x000000000000789c */ /* 0x000fe40003f0e870 */
[----:B------:R-:W-:Y:S01]  /*1970*/  UMOV UR4, 0x800 ;  /* 0x0000080000047882 */ /* 0x000fe20000000000 */
[----:B--2---:R-:W-:-:S02]  /*1980*/  SEL R8, R8, RZ, !P1 ;  /* 0x000000ff08087207 */ /* 0x004fc40004800000 */
[----:B------:R-:W-:Y:S02]  /*1990*/  SEL R9, R9, RZ, !P1 ;  /* 0x000000ff09097207 */ /* 0x000fe40004800000 */
[----:B---3--:R-:W-:Y:S02]  /*19a0*/  SEL R3, R4, RZ, P2 ;  /* 0x000000ff04037207 */ /* 0x008fe40001000000 */
[----:B------:R-:W-:Y:S02]  /*19b0*/  SEL R5, R5, RZ, P2 ;  /* 0x000000ff05057207 */ /* 0x000fe40001000000 */
[----:B------:R-:W-:Y:S02]  /*19c0*/  SEL R23, R6, RZ, P2 ;  /* 0x000000ff06177207 */ /* 0x000fe40001000000 */
[----:B------:R-:W-:Y:S01]  /*19d0*/  SEL R10, R10, RZ, !P1 ;  /* 0x000000ff0a0a7207 */ /* 0x000fe20004800000 */
[C---:B0-----:R-:W-:Y:S01]  /*19e0*/  FMUL R3, R0.reuse, R3 ;  /* 0x0000000300037220 */ /* 0x041fe20000400000 */
[----:B------:R-:W-:Y:S01]  /*19f0*/  FMUL R4, R0, R5 ;  /* 0x0000000500047220 */ /* 0x000fe20000400000 */
[----:B------:R-:W-:Y:S01]  /*1a00*/  FADD R8, R8, 1 ;  /* 0x3f80000008087421 */ /* 0x000fe20000000000 */
[----:B------:R-:W-:Y:S01]  /*1a10*/  SEL R7, R7, RZ, P2 ;  /* 0x000000ff07077207 */ /* 0x000fe20001000000 */
[----:B------:R-:W-:Y:S01]  /*1a20*/  FMUL R5, R0, R23 ;  /* 0x0000001700057220 */ /* 0x000fe20000400000 */
[----:B------:R-:W-:Y:S01]  /*1a30*/  SEL R11, R11, RZ, !P1 ;  /* 0x000000ff0b0b7207 */ /* 0x000fe20004800000 */
[----:B------:R-:W-:Y:S01]  /*1a40*/  FADD R9, R9, 1 ;  /* 0x3f80000009097421 */ /* 0x000fe20000000000 */
[----:B------:R-:W-:Y:S01]  /*1a50*/  FADD R10, R10, 1 ;  /* 0x3f8000000a0a7421 */ /* 0x000fe20000000000 */
[----:B-1----:R-:W-:Y:S01]  /*1a60*/  FMUL R20, R3, R8 ;  /* 0x0000000803147220 */ /* 0x002fe20000400000 */
[----:B----4-:R-:W-:Y:S01]  /*1a70*/  SEL R8, R12, RZ, !P1 ;  /* 0x000000ff0c087207 */ /* 0x010fe20004800000 */
[----:B------:R-:W-:Y:S01]  /*1a80*/  FMUL R21, R4, R9 ;  /* 0x0000000904157220 */ /* 0x000fe20000400000 */
[----:B------:R-:W-:Y:S01]  /*1a90*/  FMUL R22, R5, R10 ;  /* 0x0000000a05167220 */ /* 0x000fe20000400000 */
[----:B-----5:R-:W-:Y:S01]  /*1aa0*/  SEL R3, R16, RZ, P2 ;  /* 0x000000ff10037207 */ /* 0x020fe20001000000 */
[----:B------:R-:W-:Y:S01]  /*1ab0*/  FMUL R6, R0, R7 ;  /* 0x0000000700067220 */ /* 0x000fe20000400000 */
[----:B------:R-:W-:Y:S01]  /*1ac0*/  FADD R11, R11, 1 ;  /* 0x3f8000000b0b7421 */ /* 0x000fe20000000000 */
[----:B------:R-:W-:-:S02]  /*1ad0*/  SEL R10, R14, RZ, !P1 ;  /* 0x000000ff0e0a7207 */ /* 0x000fc40004800000 */
[----:B------:R-:W-:Y:S02]  /*1ae0*/  SEL R9, R15, RZ, !P1 ;  /* 0x000000ff0f097207 */ /* 0x000fe40004800000 */
[----:B------:R-:W-:Y:S02]  /*1af0*/  SEL R5, R18, RZ, P2 ;  /* 0x000000ff12057207 */ /* 0x000fe40001000000 */
[----:B------:R-:W-:Y:S02]  /*1b00*/  SEL R19, R19, RZ, P2 ;  /* 0x000000ff13137207 */ /* 0x000fe40001000000 */
[----:B------:R-:W-:Y:S02]  /*1b10*/  SEL R7, R13, RZ, !P1 ;  /* 0x000000ff0d077207 */ /* 0x000fe40004800000 */
[----:B------:R-:W-:Y:S01]  /*1b20*/  SEL R17, R17, RZ, P2 ;  /* 0x000000ff11117207 */ /* 0x000fe20001000000 */
[----:B------:R-:W-:Y:S01]  /*1b30*/  FMUL R11, R6, R11 ;  /* 0x0000000b060b7220 */ /* 0x000fe20000400000 */
[----:B------:R-:W-:Y:S01]  /*1b40*/  FADD R8, R8, 1 ;  /* 0x3f80000008087421 */ /* 0x000fe20000000000 */
[----:B------:R-:W-:Y:S01]  /*1b50*/  FMUL R3, R0, R3 ;  /* 0x0000000300037220 */ /* 0x000fe20000400000 */
[----:B------:R-:W-:Y:S01]  /*1b60*/  FADD R10, R10, 1 ;  /* 0x3f8000000a0a7421 */ /* 0x000fe20000000000 */
[----:B------:R-:W-:Y:S01]  /*1b70*/  FADD R9, R9, 1 ;  /* 0x3f80000009097421 */ /* 0x000fe20000000000 */
[C---:B------:R-:W-:Y:S01]  /*1b80*/  FMUL R5, R0.reuse, R5 ;  /* 0x0000000500057220 */ /* 0x040fe20000400000 */
[C---:B------:R-:W-:Y:S01]  /*1b90*/  FMUL R6, R0.reuse, R19 ;  /* 0x0000001300067220 */ /* 0x040fe20000400000 */
[----:B------:R-:W-:Y:S01]  /*1ba0*/  FADD R7, R7, 1 ;  /* 0x3f80000007077421 */ /* 0x000fe20000000000 */
[----:B------:R-:W-:Y:S01]  /*1bb0*/  FMUL R4, R0, R17 ;  /* 0x0000001100047220 */ /* 0x000fe20000400000 */
[----:B------:R-:W-:Y:S01]  /*1bc0*/  FMUL R3, R3, R8 ;  /* 0x0000000803037220 */ /* 0x000fe20000400000 */
[----:B------:R-:W-:Y:S01]  /*1bd0*/  FMUL R5, R5, R10 ;  /* 0x0000000a05057220 */ /* 0x000fe20000400000 */
[----:B------:R-:W-:Y:S01]  /*1be0*/  FMUL R8, R6, R9 ;  /* 0x0000000906087220 */ /* 0x000fe20000400000 */
[----:B------:R-:W-:Y:S01]  /*1bf0*/  FMUL R4, R4, R7 ;  /* 0x0000000704047220 */ /* 0x000fe20000400000 */
[----:B------:R-:W-:-:S02]  /*1c00*/  MOV R13, 0x2 ;  /* 0x00000002000d7802 */ /* 0x000fc40000000f00 */
[----:B------:R-:W-:Y:S02]  /*1c10*/  F2FP.BF16.PACK_AB R6, R21, R20 ;  /* 0x000000141506723e */ /* 0x000fe400000010ff */
[----:B------:R-:W-:Y:S01]  /*1c20*/  F2FP.BF16.PACK_AB R5, R8, R5 ;  /* 0x000000050805723e */ /* 0x000fe200000010ff */
[----:B------:R-:W-:Y:S01]  /*1c30*/  IMAD.WIDE R8, R2, R13, c[0x0][0x198] ;  /* 0x0000660002087625 */ /* 0x000fe200078e020d */
[----:B------:R-:W-:Y:S02]  /*1c40*/  F2FP.BF16.PACK_AB R7, R11, R22 ;  /* 0x000000160b07723e */ /* 0x000fe400000010ff */
[----:B------:R-:W-:Y:S01]  /*1c50*/  F2FP.BF16.PACK_AB R4, R4, R3 ;  /* 0x000000030404723e */ /* 0x000fe200000010ff */
[----:B------:R-:W-:-:S04]  /*1c60*/  IMAD.WIDE R2, R2, R13, c[0x0][0x1a0] ;  /* 0x0000680002027625 */ /* 0x000fc800078e020d */
[----:B------:R0:W-:Y:S04]  /*1c70*/  @P2 STG.E.128 [R8.64], R4 ;  /* 0x0000000408002986 */ /* 0x0001e8000c101d06 */
[----:B------:R0:W-:Y:S01]  /*1c80*/  @P2 STG.E.128 [R2.64], R4 ;  /* 0x0000000402002986 */ /* 0x0001e2000c101d06 */
[----:B------:R-:W-:Y:S05]  /*1c90*/  @P0 BRA `(.L_x_1) ;  /* 0xfffffb1000000947 */ /* 0x000fea000383ffff */
[----:B------:R-:W-:Y:S05]  /*1ca0*/  EXIT ;  /* 0x000000000000794d */ /* 0x000fea0003800000 */
.L_x_2:
[----:B------:R-:W-:-:S00]  /*1cb0*/  BRA `(.L_x_2) ;  /* 0xfffffff000007947 */ /* 0x000fc0000383ffff */
[----:B------:R-:W-:-:S00]  /*1cc0*/  NOP ;  /* 0x0000000000007918 */ /* 0x000fc00000000000 */
        /* <DEDUP_REMOVED lines=11> */
.L_x_3:


//--------------------- .nv.global.init           --------------------------
	.section	.nv.global.init,"aw",@progbits
.nv.global.init:
	.type		_$_str,@object
	.size		_$_str,(.L_0 - _$_str)
_$_str:
        /*0000*/ 	.byte	0x5f, 0x5f, 0x43, 0x55, 0x44, 0x41, 0x5f, 0x46, 0x54, 0x5a, 0x00
.L_0:


//--------------------- .nv.shared.triton__0d1d2d3d4d5d6d7d8d910de --------------------------
	.section	.nv.shared.triton__0d1d2d3d4d5d6d7d8d910de,"aw",@nobits
	.align	16
